//
// Generated by NVIDIA NVVM Compiler
//
// Compiler Build ID: CL-36424714
// Cuda compilation tools, release 13.0, V13.0.88
// Based on NVVM 20.0.0
//

.version 9.0
.target sm_100
.address_size 64

	// .globl	_Z4fp64PKdPaf

.visible .entry _Z4fp64PKdPaf(
	.param .u64 .ptr .align 1 _Z4fp64PKdPaf_param_0,
	.param .u64 .ptr .align 1 _Z4fp64PKdPaf_param_1,
	.param .f32 _Z4fp64PKdPaf_param_2
)
{
	.reg .pred 	%p<2>;
	.reg .b32 	%r<8>;
	.reg .b32 	%f<3>;
	.reg .b64 	%rd<9>;
	.reg .b64 	%fd<4>;

	ld.param.u64 	%rd1, [_Z4fp64PKdPaf_param_0];
	ld.param.u64 	%rd2, [_Z4fp64PKdPaf_param_1];
	ld.param.f32 	%f1, [_Z4fp64PKdPaf_param_2];
	mov.u32 	%r2, %ctaid.x;
	mov.u32 	%r3, %ntid.x;
	mov.u32 	%r4, %tid.x;
	mad.lo.s32 	%r1, %r2, %r3, %r4;
	setp.gt.s32 	%p1, %r1, 16777215;
	@%p1 bra 	$L__BB0_2;
	cvta.to.global.u64 	%rd3, %rd1;
	cvta.to.global.u64 	%rd4, %rd2;
	cvt.s64.s32 	%rd5, %r1;
	mul.wide.s32 	%rd6, %r1, 8;
	add.s64 	%rd7, %rd3, %rd6;
	ld.global.f64 	%fd1, [%rd7];
	cvt.f64.f32 	%fd2, %f1;
	div.rn.f64 	%fd3, %fd1, %fd2;
	cvt.rn.f32.f64 	%f2, %fd3;
	cvt.rni.s32.f32 	%r5, %f2;
	min.s32 	%r6, %r5, 127;
	max.s32 	%r7, %r6, -128;
	add.s64 	%rd8, %rd4, %rd5;
	st.global.u8 	[%rd8], %r7;
$L__BB0_2:
	ret;

}
	// .globl	_Z4fp32PKfPaf
.visible .entry _Z4fp32PKfPaf(
	.param .u64 .ptr .align 1 _Z4fp32PKfPaf_param_0,
	.param .u64 .ptr .align 1 _Z4fp32PKfPaf_param_1,
	.param .f32 _Z4fp32PKfPaf_param_2
)
{
	.reg .pred 	%p<2>;
	.reg .b32 	%r<8>;
	.reg .b32 	%f<4>;
	.reg .b64 	%rd<9>;

	ld.param.u64 	%rd1, [_Z4fp32PKfPaf_param_0];
	ld.param.u64 	%rd2, [_Z4fp32PKfPaf_param_1];
	ld.param.f32 	%f1, [_Z4fp32PKfPaf_param_2];
	mov.u32 	%r2, %ctaid.x;
	mov.u32 	%r3, %ntid.x;
	mov.u32 	%r4, %tid.x;
	mad.lo.s32 	%r1, %r2, %r3, %r4;
	setp.gt.s32 	%p1, %r1, 16777215;
	@%p1 bra 	$L__BB1_2;
	cvta.to.global.u64 	%rd3, %rd1;
	cvta.to.global.u64 	%rd4, %rd2;
	cvt.s64.s32 	%rd5, %r1;
	mul.wide.s32 	%rd6, %r1, 4;
	add.s64 	%rd7, %rd3, %rd6;
	ld.global.f32 	%f2, [%rd7];
	div.rn.f32 	%f3, %f2, %f1;
	cvt.rni.s32.f32 	%r5, %f3;
	min.s32 	%r6, %r5, 127;
	max.s32 	%r7, %r6, -128;
	add.s64 	%rd8, %rd4, %rd5;
	st.global.u8 	[%rd8], %r7;
$L__BB1_2:
	ret;

}
	// .globl	_Z4fp16PK6__halfPaf
.visible .entry _Z4fp16PK6__halfPaf(
	.param .u64 .ptr .align 1 _Z4fp16PK6__halfPaf_param_0,
	.param .u64 .ptr .align 1 _Z4fp16PK6__halfPaf_param_1,
	.param .f32 _Z4fp16PK6__halfPaf_param_2
)
{
	.reg .pred 	%p<2>;
	.reg .b16 	%rs<2>;
	.reg .b32 	%r<8>;
	.reg .b32 	%f<4>;
	.reg .b64 	%rd<9>;

	ld.param.u64 	%rd1, [_Z4fp16PK6__halfPaf_param_0];
	ld.param.u64 	%rd2, [_Z4fp16PK6__halfPaf_param_1];
	ld.param.f32 	%f1, [_Z4fp16PK6__halfPaf_param_2];
	mov.u32 	%r2, %ctaid.x;
	mov.u32 	%r3, %ntid.x;
	mov.u32 	%r4, %tid.x;
	mad.lo.s32 	%r1, %r2, %r3, %r4;
	setp.gt.s32 	%p1, %r1, 16777215;
	@%p1 bra 	$L__BB2_2;
	cvta.to.global.u64 	%rd3, %rd1;
	cvta.to.global.u64 	%rd4, %rd2;
	cvt.s64.s32 	%rd5, %r1;
	mul.wide.s32 	%rd6, %r1, 2;
	add.s64 	%rd7, %rd3, %rd6;
	ld.global.u16 	%rs1, [%rd7];
	// begin inline asm
	{  cvt.f32.f16 %f2, %rs1;}

	// end inline asm
	div.rn.f32 	%f3, %f2, %f1;
	cvt.rni.s32.f32 	%r5, %f3;
	min.s32 	%r6, %r5, 127;
	max.s32 	%r7, %r6, -128;
	add.s64 	%rd8, %rd4, %rd5;
	st.global.u8 	[%rd8], %r7;
$L__BB2_2:
	ret;

}


// ===== COMPILED SASS (sm_100) =====

	.target	sm_100

	.elftype	@"ET_EXEC"


//--------------------- .note.nv.tkinfo           --------------------------
	.section	.note.nv.tkinfo,"",@"SHT_NOTE"
	.sectionflags	@"SHF_NOTE_NV_TKINFO"
	.tkinfo
        /*0018*/ 	.word	0x00000002
        /*0030*/ 	.string	""
        /*0030*/ 	.string	"ptxas"
        /*0030*/ 	.string	"Cuda compilation tools, release 13.0, V13.0.88"
        /*0030*/ 	.string	"Build cuda_13.0.r13.0/compiler.36424714_0"
        /*0030*/ 	.string	"-arch sm_100 -m 64 "



//--------------------- .note.nv.cuinfo           --------------------------
	.section	.note.nv.cuinfo,"",@"SHT_NOTE"
	.sectionflags	@"SHF_NOTE_NV_CUINFO"
        /*0018*/ 	.short	0x0002
        /*001a*/ 	.short	0x0064
        /*001c*/ 	.short	0x0082
	.zero		2


//--------------------- .nv.info                  --------------------------
	.section	.nv.info,"",@"SHT_CUDA_INFO"
	.align	4


	//----- nvinfo : EIATTR_REGCOUNT
	.align		4
        /*0000*/ 	.byte	0x04, 0x2f
        /*0002*/ 	.short	(.L_1 - .L_0)
	.align		4
.L_0:
        /*0004*/ 	.word	index@(_Z4fp64PKdPaf)
        /*0008*/ 	.word	0x00000019


	//----- nvinfo : EIATTR_FRAME_SIZE
	.align		4
.L_1:
        /*000c*/ 	.byte	0x04, 0x11
        /*000e*/ 	.short	(.L_3 - .L_2)
	.align		4
.L_2:
        /*0010*/ 	.word	index@($__internal_2_$__cuda_sm20_div_rn_f64_full)
        /*0014*/ 	.word	0x00000000


	//----- nvinfo : EIATTR_FRAME_SIZE
	.align		4
.L_3:
        /*0018*/ 	.byte	0x04, 0x11
        /*001a*/ 	.short	(.L_5 - .L_4)
	.align		4
.L_4:
        /*001c*/ 	.word	index@(_Z4fp64PKdPaf)
        /*0020*/ 	.word	0x00000000


	//----- nvinfo : EIATTR_REGCOUNT
	.align		4
.L_5:
        /*0024*/ 	.byte	0x04, 0x2f
        /*0026*/ 	.short	(.L_7 - .L_6)
	.align		4
.L_6:
        /*0028*/ 	.word	index@(_Z4fp32PKfPaf)
        /*002c*/ 	.word	0x00000010


	//----- nvinfo : EIATTR_FRAME_SIZE
	.align		4
.L_7:
        /*0030*/ 	.byte	0x04, 0x11
        /*0032*/ 	.short	(.L_9 - .L_8)
	.align		4
.L_8:
        /*0034*/ 	.word	index@($__internal_1_$__cuda_sm3x_div_rn_noftz_f32_slowpath)
        /*0038*/ 	.word	0x00000000


	//----- nvinfo : EIATTR_FRAME_SIZE
	.align		4
.L_9:
        /*003c*/ 	.byte	0x04, 0x11
        /*003e*/ 	.short	(.L_11 - .L_10)
	.align		4
.L_10:
        /*0040*/ 	.word	index@(_Z4fp32PKfPaf)
        /*0044*/ 	.word	0x00000000


	//----- nvinfo : EIATTR_REGCOUNT
	.align		4
.L_11:
        /*0048*/ 	.byte	0x04, 0x2f
        /*004a*/ 	.short	(.L_13 - .L_12)
	.align		4
.L_12:
        /*004c*/ 	.word	index@(_Z4fp16PK6__halfPaf)
        /*0050*/ 	.word	0x00000010


	//----- nvinfo : EIATTR_FRAME_SIZE
	.align		4
.L_13:
        /*0054*/ 	.byte	0x04, 0x11
        /*0056*/ 	.short	(.L_15 - .L_14)
	.align		4
.L_14:
        /*0058*/ 	.word	index@($__internal_0_$__cuda_sm3x_div_rn_noftz_f32_slowpath)
        /*005c*/ 	.word	0x00000000


	//----- nvinfo : EIATTR_FRAME_SIZE
	.align		4
.L_15:
        /*0060*/ 	.byte	0x04, 0x11
        /*0062*/ 	.short	(.L_17 - .L_16)
	.align		4
.L_16:
        /*0064*/ 	.word	index@(_Z4fp16PK6__halfPaf)
        /*0068*/ 	.word	0x00000000


	//----- nvinfo : EIATTR_MIN_STACK_SIZE
	.align		4
.L_17:
        /*006c*/ 	.byte	0x04, 0x12
        /*006e*/ 	.short	(.L_19 - .L_18)
	.align		4
.L_18:
        /*0070*/ 	.word	index@(_Z4fp16PK6__halfPaf)
        /*0074*/ 	.word	0x00000000


	//----- nvinfo : EIATTR_MIN_STACK_SIZE
	.align		4
.L_19:
        /*0078*/ 	.byte	0x04, 0x12
        /*007a*/ 	.short	(.L_21 - .L_20)
	.align		4
.L_20:
        /*007c*/ 	.word	index@(_Z4fp32PKfPaf)
        /*0080*/ 	.word	0x00000000


	//----- nvinfo : EIATTR_MIN_STACK_SIZE
	.align		4
.L_21:
        /*0084*/ 	.byte	0x04, 0x12
        /*0086*/ 	.short	(.L_23 - .L_22)
	.align		4
.L_22:
        /*0088*/ 	.word	index@(_Z4fp64PKdPaf)
        /*008c*/ 	.word	0x00000000
.L_23:


//--------------------- .nv.compat                --------------------------
	.section	.nv.compat,"",@"SHT_CUDA_COMPAT_INFO"
	.align	4
        /*0000*/ 	.byte	0x02, 0x09, 0x00, 0x00, 0x02, 0x02, 0x01, 0x00, 0x02, 0x05, 0x05, 0x00, 0x03, 0x07, 0x01, 0x01
        /*0010*/ 	.byte	0x02, 0x03, 0x00, 0x00, 0x02, 0x06, 0x01, 0x00, 0x04, 0x0b, 0x08, 0x00, 0x01, 0x00, 0x00, 0x00
        /*0020*/ 	.byte	0x00, 0x00, 0x00, 0x00


//--------------------- .nv.info._Z4fp16PK6__halfPaf --------------------------
	.section	.nv.info._Z4fp16PK6__halfPaf,"",@"SHT_CUDA_INFO"
	.sectionflags	@""
	.align	4


	//----- nvinfo : EIATTR_CUDA_API_VERSION
	.align		4
        /*0000*/ 	.byte	0x04, 0x37
        /*0002*/ 	.short	(.L_25 - .L_24)
.L_24:
        /*0004*/ 	.word	0x00000082


	//----- nvinfo : EIATTR_KPARAM_INFO
	.align		4
.L_25:
        /*0008*/ 	.byte	0x04, 0x17
        /*000a*/ 	.short	(.L_27 - .L_26)
.L_26:
        /*000c*/ 	.word	0x00000000
        /*0010*/ 	.short	0x0002
        /*0012*/ 	.short	0x0010
        /*0014*/ 	.byte	0x00, 0xf0, 0x11, 0x00


	//----- nvinfo : EIATTR_KPARAM_INFO
	.align		4
.L_27:
        /*0018*/ 	.byte	0x04, 0x17
        /*001a*/ 	.short	(.L_29 - .L_28)
.L_28:
        /*001c*/ 	.word	0x00000000
        /*0020*/ 	.short	0x0001
        /*0022*/ 	.short	0x0008
        /*0024*/ 	.byte	0x00, 0xf5, 0x21, 0x00


	//----- nvinfo : EIATTR_KPARAM_INFO
	.align		4
.L_29:
        /*0028*/ 	.byte	0x04, 0x17
        /*002a*/ 	.short	(.L_31 - .L_30)
.L_30:
        /*002c*/ 	.word	0x00000000
        /*0030*/ 	.short	0x0000
        /*0032*/ 	.short	0x0000
        /*0034*/ 	.byte	0x00, 0xf5, 0x21, 0x00


	//----- nvinfo : EIATTR_SPARSE_MMA_MASK
	.align		4
.L_31:
        /*0038*/ 	.byte	0x03, 0x50
        /*003a*/ 	.short	0x0000


	//----- nvinfo : EIATTR_MAXREG_COUNT
	.align		4
        /*003c*/ 	.byte	0x03, 0x1b
        /*003e*/ 	.short	0x00ff


	//----- nvinfo : EIATTR_MERCURY_ISA_VERSION
	.align		4
        /*0040*/ 	.byte	0x03, 0x5f
        /*0042*/ 	.short	0x0101


	//----- nvinfo : EIATTR_VRC_CTA_INIT_COUNT
	.align		4
        /*0044*/ 	.byte	0x02, 0x4a
	.zero		1
	.zero		1


	//----- nvinfo : EIATTR_EXIT_INSTR_OFFSETS
	.align		4
        /*0048*/ 	.byte	0x04, 0x1c
        /*004a*/ 	.short	(.L_33 - .L_32)


	//   ....[0]....
.L_32:
        /*004c*/ 	.word	0x00000060


	//   ....[1]....
        /*0050*/ 	.word	0x00000210


	//----- nvinfo : EIATTR_CRS_STACK_SIZE
	.align		4
.L_33:
        /*0054*/ 	.byte	0x04, 0x1e
        /*0056*/ 	.short	(.L_35 - .L_34)
.L_34:
        /*0058*/ 	.word	0x00000000


	//----- nvinfo : EIATTR_CBANK_PARAM_SIZE
	.align		4
.L_35:
        /*005c*/ 	.byte	0x03, 0x19
        /*005e*/ 	.short	0x0014


	//----- nvinfo : EIATTR_PARAM_CBANK
	.align		4
        /*0060*/ 	.byte	0x04, 0x0a
        /*0062*/ 	.short	(.L_37 - .L_36)
	.align		4
.L_36:
        /*0064*/ 	.word	index@(.nv.constant0._Z4fp16PK6__halfPaf)
        /*0068*/ 	.short	0x0380
        /*006a*/ 	.short	0x0014


	//----- nvinfo : EIATTR_SW_WAR
	.align		4
.L_37:
        /*006c*/ 	.byte	0x04, 0x36
        /*006e*/ 	.short	(.L_39 - .L_38)
.L_38:
        /*0070*/ 	.word	0x00000008
.L_39:


//--------------------- .nv.info._Z4fp32PKfPaf    --------------------------
	.section	.nv.info._Z4fp32PKfPaf,"",@"SHT_CUDA_INFO"
	.sectionflags	@""
	.align	4


	//----- nvinfo : EIATTR_CUDA_API_VERSION
	.align		4
        /*0000*/ 	.byte	0x04, 0x37
        /*0002*/ 	.short	(.L_41 - .L_40)
.L_40:
        /*0004*/ 	.word	0x00000082


	//----- nvinfo : EIATTR_KPARAM_INFO
	.align		4
.L_41:
        /*0008*/ 	.byte	0x04, 0x17
        /*000a*/ 	.short	(.L_43 - .L_42)
.L_42:
        /*000c*/ 	.word	0x00000000
        /*0010*/ 	.short	0x0002
        /*0012*/ 	.short	0x0010
        /*0014*/ 	.byte	0x00, 0xf0, 0x11, 0x00


	//----- nvinfo : EIATTR_KPARAM_INFO
	.align		4
.L_43:
        /*0018*/ 	.byte	0x04, 0x17
        /*001a*/ 	.short	(.L_45 - .L_44)
.L_44:
        /*001c*/ 	.word	0x00000000
        /*0020*/ 	.short	0x0001
        /*0022*/ 	.short	0x0008
        /*0024*/ 	.byte	0x00, 0xf5, 0x21, 0x00


	//----- nvinfo : EIATTR_KPARAM_INFO
	.align		4
.L_45:
        /*0028*/ 	.byte	0x04, 0x17
        /*002a*/ 	.short	(.L_47 - .L_46)
.L_46:
        /*002c*/ 	.word	0x00000000
        /*0030*/ 	.short	0x0000
        /*0032*/ 	.short	0x0000
        /*0034*/ 	.byte	0x00, 0xf5, 0x21, 0x00


	//----- nvinfo : EIATTR_SPARSE_MMA_MASK
	.align		4
.L_47:
        /*0038*/ 	.byte	0x03, 0x50
        /*003a*/ 	.short	0x0000


	//----- nvinfo : EIATTR_MAXREG_COUNT
	.align		4
        /*003c*/ 	.byte	0x03, 0x1b
        /*003e*/ 	.short	0x00ff


	//----- nvinfo : EIATTR_MERCURY_ISA_VERSION
	.align		4
        /*0040*/ 	.byte	0x03, 0x5f
        /*0042*/ 	.short	0x0101


	//----- nvinfo : EIATTR_VRC_CTA_INIT_COUNT
	.align		4
        /*0044*/ 	.byte	0x02, 0x4a
	.zero		1
	.zero		1


	//----- nvinfo : EIATTR_EXIT_INSTR_OFFSETS
	.align		4
        /*0048*/ 	.byte	0x04, 0x1c
        /*004a*/ 	.short	(.L_49 - .L_48)


	//   ....[0]....
.L_48:
        /*004c*/ 	.word	0x00000060


	//   ....[1]....
        /*0050*/ 	.word	0x00000200


	//----- nvinfo : EIATTR_CRS_STACK_SIZE
	.align		4
.L_49:
        /*0054*/ 	.byte	0x04, 0x1e
        /*0056*/ 	.short	(.L_51 - .L_50)
.L_50:
        /*0058*/ 	.word	0x00000000


	//----- nvinfo : EIATTR_CBANK_PARAM_SIZE
	.align		4
.L_51:
        /*005c*/ 	.byte	0x03, 0x19
        /*005e*/ 	.short	0x0014


	//----- nvinfo : EIATTR_PARAM_CBANK
	.align		4
        /*0060*/ 	.byte	0x04, 0x0a
        /*0062*/ 	.short	(.L_53 - .L_52)
	.align		4
.L_52:
        /*0064*/ 	.word	index@(.nv.constant0._Z4fp32PKfPaf)
        /*0068*/ 	.short	0x0380
        /*006a*/ 	.short	0x0014


	//----- nvinfo : EIATTR_SW_WAR
	.align		4
.L_53:
        /*006c*/ 	.byte	0x04, 0x36
        /*006e*/ 	.short	(.L_55 - .L_54)
.L_54:
        /*0070*/ 	.word	0x00000008
.L_55:


//--------------------- .nv.info._Z4fp64PKdPaf    --------------------------
	.section	.nv.info._Z4fp64PKdPaf,"",@"SHT_CUDA_INFO"
	.sectionflags	@""
	.align	4


	//----- nvinfo : EIATTR_CUDA_API_VERSION
	.align		4
        /*0000*/ 	.byte	0x04, 0x37
        /*0002*/ 	.short	(.L_57 - .L_56)
.L_56:
        /*0004*/ 	.word	0x00000082


	//----- nvinfo : EIATTR_KPARAM_INFO
	.align		4
.L_57:
        /*0008*/ 	.byte	0x04, 0x17
        /*000a*/ 	.short	(.L_59 - .L_58)
.L_58:
        /*000c*/ 	.word	0x00000000
        /*0010*/ 	.short	0x0002
        /*0012*/ 	.short	0x0010
        /*0014*/ 	.byte	0x00, 0xf0, 0x11, 0x00


	//----- nvinfo : EIATTR_KPARAM_INFO
	.align		4
.L_59:
        /*0018*/ 	.byte	0x04, 0x17
        /*001a*/ 	.short	(.L_61 - .L_60)
.L_60:
        /*001c*/ 	.word	0x00000000
        /*0020*/ 	.short	0x0001
        /*0022*/ 	.short	0x0008
        /*0024*/ 	.byte	0x00, 0xf5, 0x21, 0x00


	//----- nvinfo : EIATTR_KPARAM_INFO
	.align		4
.L_61:
        /*0028*/ 	.byte	0x04, 0x17
        /*002a*/ 	.short	(.L_63 - .L_62)
.L_62:
        /*002c*/ 	.word	0x00000000
        /*0030*/ 	.short	0x0000
        /*0032*/ 	.short	0x0000
        /*0034*/ 	.byte	0x00, 0xf5, 0x21, 0x00


	//----- nvinfo : EIATTR_SPARSE_MMA_MASK
	.align		4
.L_63:
        /*0038*/ 	.byte	0x03, 0x50
        /*003a*/ 	.short	0x0000


	//----- nvinfo : EIATTR_MAXREG_COUNT
	.align		4
        /*003c*/ 	.byte	0x03, 0x1b
        /*003e*/ 	.short	0x00ff


	//----- nvinfo : EIATTR_MERCURY_ISA_VERSION
	.align		4
        /*0040*/ 	.byte	0x03, 0x5f
        /*0042*/ 	.short	0x0101


	//----- nvinfo : EIATTR_VRC_CTA_INIT_COUNT
	.align		4
        /*0044*/ 	.byte	0x02, 0x4a
	.zero		1
	.zero		1


	//----- nvinfo : EIATTR_EXIT_INSTR_OFFSETS
	.align		4
        /*0048*/ 	.byte	0x04, 0x1c
        /*004a*/ 	.short	(.L_65 - .L_64)


	//   ....[0]....
.L_64:
        /*004c*/ 	.word	0x00000060


	//   ....[1]....
        /*0050*/ 	.word	0x00000270


	//----- nvinfo : EIATTR_CRS_STACK_SIZE
	.align		4
.L_65:
        /*0054*/ 	.byte	0x04, 0x1e
        /*0056*/ 	.short	(.L_67 - .L_66)
.L_66:
        /*0058*/ 	.word	0x00000000


	//----- nvinfo : EIATTR_CBANK_PARAM_SIZE
	.align		4
.L_67:
        /*005c*/ 	.byte	0x03, 0x19
        /*005e*/ 	.short	0x0014


	//----- nvinfo : EIATTR_PARAM_CBANK
	.align		4
        /*0060*/ 	.byte	0x04, 0x0a
        /*0062*/ 	.short	(.L_69 - .L_68)
	.align		4
.L_68:
        /*0064*/ 	.word	index@(.nv.constant0._Z4fp64PKdPaf)
        /*0068*/ 	.short	0x0380
        /*006a*/ 	.short	0x0014


	//----- nvinfo : EIATTR_SW_WAR
	.align		4
.L_69:
        /*006c*/ 	.byte	0x04, 0x36
        /*006e*/ 	.short	(.L_71 - .L_70)
.L_70:
        /*0070*/ 	.word	0x00000008
.L_71:


//--------------------- .nv.callgraph             --------------------------
	.section	.nv.callgraph,"",@"SHT_CUDA_CALLGRAPH"
	.align	4
	.sectionentsize	8
	.align		4
        /*0000*/ 	.word	0x00000000
	.align		4
        /*0004*/ 	.word	0xffffffff
	.align		4
        /*0008*/ 	.word	0x00000000
	.align		4
        /*000c*/ 	.word	0xfffffffe
	.align		4
        /*0010*/ 	.word	0x00000000
	.align		4
        /*0014*/ 	.word	0xfffffffd
	.align		4
        /*0018*/ 	.word	0x00000000
	.align		4
        /*001c*/ 	.word	0xfffffffc


//--------------------- .text._Z4fp16PK6__halfPaf --------------------------
	.section	.text._Z4fp16PK6__halfPaf,"ax",@progbits
	.align	128
        .global         _Z4fp16PK6__halfPaf
        .type           _Z4fp16PK6__halfPaf,@function
        .size           _Z4fp16PK6__halfPaf,(.L_x_36 - _Z4fp16PK6__halfPaf)
        .other          _Z4fp16PK6__halfPaf,@"STO_CUDA_ENTRY STV_DEFAULT"
_Z4fp16PK6__halfPaf:
.text._Z4fp16PK6__halfPaf:
[----:B------:R-:W-:Y:S01]  /*0000*/  LDC R1, c[0x0][0x37c] ;  /* 0x0000df00ff017b82 */ /* 0x000fe20000000800 */
[----:B------:R-:W0:Y:S07]  /*0010*/  S2R R3, SR_TID.X ;  /* 0x0000000000037919 */ /* 0x000e2e0000002100 */
[----:B------:R-:W0:Y:S08]  /*0020*/  S2UR UR4, SR_CTAID.X ;  /* 0x00000000000479c3 */ /* 0x000e300000002500 */
[----:B------:R-:W0:Y:S02]  /*0030*/  LDC R2, c[0x0][0x360] ;  /* 0x0000d800ff027b82 */ /* 0x000e240000000800 */
[----:B0-----:R-:W-:-:S05]  /*0040*/  IMAD R2, R2, UR4, R3 ;  /* 0x0000000402027c24 */ /* 0x001fca000f8e0203 */
[----:B------:R-:W-:-:S13]  /*0050*/  ISETP.GT.AND P0, PT, R2, 0xffffff, PT ;  /* 0x00ffffff0200780c */ /* 0x000fda0003f04270 */
[----:B------:R-:W-:Y:S05]  /*0060*/  @P0 EXIT ;  /* 0x000000000000094d */ /* 0x000fea0003800000 */
[----:B------:R-:W0:Y:S01]  /*0070*/  LDC.64 R4, c[0x0][0x380] ;  /* 0x0000e000ff047b82 */ /* 0x000e220000000a00 */
[----:B------:R-:W1:Y:S07]  /*0080*/  LDCU.64 UR4, c[0x0][0x358] ;  /* 0x00006b00ff0477ac */ /* 0x000e6e0008000a00 */
[----:B------:R-:W2:Y:S01]  /*0090*/  LDC R9, c[0x0][0x390] ;  /* 0x0000e400ff097b82 */ /* 0x000ea20000000800 */
[----:B0-----:R-:W-:-:S05]  /*00a0*/  IMAD.WIDE R4, R2, 0x2, R4 ;  /* 0x0000000202047825 */ /* 0x001fca00078e0204 */
[----:B-1----:R-:W3:Y:S01]  /*00b0*/  LDG.E.U16 R0, desc[UR4][R4.64] ;  /* 0x0000000404007981 */ /* 0x002ee2000c1e1500 */
[----:B------:R-:W-:Y:S01]  /*00c0*/  BSSY.RECONVERGENT B0, `(.L_x_0) ;  /* 0x000000d000007945 */ /* 0x000fe20003800200 */
[----:B--2---:R-:W0:Y:S02]  /*00d0*/  MUFU.RCP R3, R9 ;  /* 0x0000000900037308 */ /* 0x004e240000001000 */
[----:B0-----:R-:W-:-:S04]  /*00e0*/  FFMA R6, R3, -R9, 1 ;  /* 0x3f80000003067423 */ /* 0x001fc80000000809 */
[----:B------:R-:W-:Y:S01]  /*00f0*/  FFMA R3, R3, R6, R3 ;  /* 0x0000000603037223 */ /* 0x000fe20000000003 */
[----:B---3--:R-:W-:-:S04]  /*0100*/  HADD2.F32 R0, -RZ, R0.H0_H0 ;  /* 0x20000000ff007230 */ /* 0x008fc80000004100 */
[----:B------:R-:W0:Y:S01]  /*0110*/  FCHK P0, R0, R9 ;  /* 0x0000000900007302 */ /* 0x000e220000000000 */
[----:B------:R-:W-:-:S04]  /*0120*/  FFMA R6, R0, R3, RZ ;  /* 0x0000000300067223 */ /* 0x000fc800000000ff */
[----:B------:R-:W-:-:S04]  /*0130*/  FFMA R7, R6, -R9, R0 ;  /* 0x8000000906077223 */ /* 0x000fc80000000000 */
[----:B------:R-:W-:Y:S01]  /*0140*/  FFMA R3, R3, R7, R6 ;  /* 0x0000000703037223 */ /* 0x000fe20000000006 */
[----:B0-----:R-:W-:Y:S06]  /*0150*/  @!P0 BRA `(.L_x_1) ;  /* 0x00000000000c8947 */ /* 0x001fec0003800000 */
[----:B------:R-:W-:-:S07]  /*0160*/  MOV R4, 0x180 ;  /* 0x0000018000047802 */ /* 0x000fce0000000f00 */
[----:B------:R-:W-:Y:S05]  /*0170*/  CALL.REL.NOINC `($__internal_0_$__cuda_sm3x_div_rn_noftz_f32_slowpath) ;  /* 0x0000000000287944 */ /* 0x000fea0003c00000 */
[----:B------:R-:W-:-:S07]  /*0180*/  IMAD.MOV.U32 R3, RZ, RZ, R0 ;  /* 0x000000ffff037224 */ /* 0x000fce00078e0000 */
.L_x_1:
[----:B------:R-:W-:Y:S05]  /*0190*/  BSYNC.RECONVERGENT B0 ;  /* 0x0000000000007941 */ /* 0x000fea0003800200 */
.L_x_0:
[----:B------:R-:W0:Y:S01]  /*01a0*/  LDCU.64 UR6, c[0x0][0x388] ;  /* 0x00007100ff0677ac */ /* 0x000e220008000a00 */
[----:B------:R-:W1:Y:S02]  /*01b0*/  F2I.NTZ R3, R3 ;  /* 0x0000000300037305 */ /* 0x000e640000203100 */
[----:B-1----:R-:W-:Y:S02]  /*01c0*/  VIMNMX R0, PT, PT, R3, 0x7f, PT ;  /* 0x0000007f03007848 */ /* 0x002fe40003fe0100 */
[----:B0-----:R-:W-:Y:S02]  /*01d0*/  IADD3 R4, P0, PT, R2, UR6, RZ ;  /* 0x0000000602047c10 */ /* 0x001fe4000ff1e0ff */
[----:B------:R-:W-:Y:S02]  /*01e0*/  VIMNMX R7, PT, PT, R0, -0x80, !PT ;  /* 0xffffff8000077848 */ /* 0x000fe40007fe0100 */
[----:B------:R-:W-:-:S05]  /*01f0*/  LEA.HI.X.SX32 R5, R2, UR7, 0x1, P0 ;  /* 0x0000000702057c11 */ /* 0x000fca00080f0eff */
[----:B------:R-:W-:Y:S01]  /*0200*/  STG.E.U8 desc[UR4][R4.64], R7 ;  /* 0x0000000704007986 */ /* 0x000fe2000c101104 */
[----:B------:R-:W-:Y:S05]  /*0210*/  EXIT ;  /* 0x000000000000794d */ /* 0x000fea0003800000 */
        .weak           $__internal_0_$__cuda_sm3x_div_rn_noftz_f32_slowpath
        .type           $__internal_0_$__cuda_sm3x_div_rn_noftz_f32_slowpath,@function
        .size           $__internal_0_$__cuda_sm3x_div_rn_noftz_f32_slowpath,(.L_x_36 - $__internal_0_$__cuda_sm3x_div_rn_noftz_f32_slowpath)
$__internal_0_$__cuda_sm3x_div_rn_noftz_f32_slowpath:
[----:B------:R-:W0:Y:S01]  /*0220*/  LDC R3, c[0x0][0x390] ;  /* 0x0000e400ff037b82 */ /* 0x000e220000000800 */
[--C-:B------:R-:W-:Y:S01]  /*0230*/  SHF.R.U32.HI R5, RZ, 0x17, R0.reuse ;  /* 0x00000017ff057819 */ /* 0x100fe20000011600 */
[----:B------:R-:W1:Y:S01]  /*0240*/  LDCU UR6, c[0x0][0x390] ;  /* 0x00007200ff0677ac */ /* 0x000e620008000800 */
[----:B------:R-:W-:Y:S01]  /*0250*/  BSSY.RECONVERGENT B1, `(.L_x_2) ;  /* 0x0000064000017945 */ /* 0x000fe20003800200 */
[----:B------:R-:W-:Y:S01]  /*0260*/  IMAD.MOV.U32 R7, RZ, RZ, R0 ;  /* 0x000000ffff077224 */ /* 0x000fe200078e0000 */
[----:B------:R-:W-:-:S05]  /*0270*/  LOP3.LUT R5, R5, 0xff, RZ, 0xc0, !PT ;  /* 0x000000ff05057812 */ /* 0x000fca00078ec0ff */
[----:B------:R-:W-:Y:S02]  /*0280*/  VIADD R10, R5, 0xffffffff ;  /* 0xffffffff050a7836 */ /* 0x000fe40000000000 */
[----:B-1----:R-:W-:Y:S01]  /*0290*/  IMAD.U32 R8, RZ, RZ, UR6 ;  /* 0x00000006ff087e24 */ /* 0x002fe2000f8e00ff */
[----:B0-----:R-:W-:-:S04]  /*02a0*/  SHF.R.U32.HI R6, RZ, 0x17, R3 ;  /* 0x00000017ff067819 */ /* 0x001fc80000011603 */
[----:B------:R-:W-:-:S05]  /*02b0*/  LOP3.LUT R6, R6, 0xff, RZ, 0xc0, !PT ;  /* 0x000000ff06067812 */ /* 0x000fca00078ec0ff */
[----:B------:R-:W-:-:S05]  /*02c0*/  VIADD R11, R6, 0xffffffff ;  /* 0xffffffff060b7836 */ /* 0x000fca0000000000 */
[----:B------:R-:W-:-:S04]  /*02d0*/  ISETP.GT.U32.AND P0, PT, R11, 0xfd, PT ;  /* 0x000000fd0b00780c */ /* 0x000fc80003f04070 */
[----:B------:R-:W-:-:S13]  /*02e0*/  ISETP.GT.U32.OR P0, PT, R10, 0xfd, P0 ;  /* 0x000000fd0a00780c */ /* 0x000fda0000704470 */
[----:B------:R-:W-:Y:S01]  /*02f0*/  @!P0 IMAD.MOV.U32 R9, RZ, RZ, RZ ;  /* 0x000000ffff098224 */ /* 0x000fe200078e00ff */
[----:B------:R-:W-:Y:S06]  /*0300*/  @!P0 BRA `(.L_x_3) ;  /* 0x00000000005c8947 */ /* 0x000fec0003800000 */
[----:B------:R-:W-:Y:S02]  /*0310*/  FSETP.GTU.FTZ.AND P1, PT, |R3|, +INF , PT ;  /* 0x7f8000000300780b */ /* 0x000fe40003f3c200 */
[----:B------:R-:W-:-:S04]  /*0320*/  FSETP.GTU.FTZ.AND P0, PT, |R0|, +INF , PT ;  /* 0x7f8000000000780b */ /* 0x000fc80003f1c200 */
[----:B------:R-:W-:-:S13]  /*0330*/  PLOP3.LUT P0, PT, P0, P1, PT, 0xf8, 0x8f ;  /* 0x00000000008f781c */ /* 0x000fda0000703f70 */
[----:B------:R-:W-:Y:S05]  /*0340*/  @P0 BRA `(.L_x_4) ;  /* 0x00000004004c0947 */ /* 0x000fea0003800000 */
[----:B------:R-:W-:-:S13]  /*0350*/  LOP3.LUT P0, RZ, R8, 0x7fffffff, R7, 0xc8, !PT ;  /* 0x7fffffff08ff7812 */ /* 0x000fda000780c807 */
[----:B------:R-:W-:Y:S05]  /*0360*/  @!P0 BRA `(.L_x_5) ;  /* 0x00000004003c8947 */ /* 0x000fea0003800000 */
[C---:B------:R-:W-:Y:S02]  /*0370*/  FSETP.NEU.FTZ.AND P2, PT, |R0|.reuse, +INF , PT ;  /* 0x7f8000000000780b */ /* 0x040fe40003f5d200 */
[----:B------:R-:W-:Y:S02]  /*0380*/  FSETP.NEU.FTZ.AND P1, PT, |R3|, +INF , PT ;  /* 0x7f8000000300780b */ /* 0x000fe40003f3d200 */
[----:B------:R-:W-:-:S11]  /*0390*/  FSETP.NEU.FTZ.AND P0, PT, |R0|, +INF , PT ;  /* 0x7f8000000000780b */ /* 0x000fd60003f1d200 */
[----:B------:R-:W-:Y:S05]  /*03a0*/  @!P1 BRA !P2, `(.L_x_5) ;  /* 0x00000004002c9947 */ /* 0x000fea0005000000 */
[----:B------:R-:W-:-:S04]  /*03b0*/  LOP3.LUT P2, RZ, R7, 0x7fffffff, RZ, 0xc0, !PT ;  /* 0x7fffffff07ff7812 */ /* 0x000fc8000784c0ff */
[----:B------:R-:W-:-:S13]  /*03c0*/  PLOP3.LUT P1, PT, P1, P2, PT, 0x2f, 0xf2 ;  /* 0x0000000000f2781c */ /* 0x000fda0000f24577 */
[----:B------:R-:W-:Y:S05]  /*03d0*/  @P1 BRA `(.L_x_6) ;  /* 0x0000000400181947 */ /* 0x000fea0003800000 */
[----:B------:R-:W-:-:S04]  /*03e0*/  LOP3.LUT P1, RZ, R8, 0x7fffffff, RZ, 0xc0, !PT ;  /* 0x7fffffff08ff7812 */ /* 0x000fc8000782c0ff */
[----:B------:R-:W-:-:S13]  /*03f0*/  PLOP3.LUT P0, PT, P0, P1, PT, 0x2f, 0xf2 ;  /* 0x0000000000f2781c */ /* 0x000fda0000702577 */
[----:B------:R-:W-:Y:S05]  /*0400*/  @P0 BRA `(.L_x_7) ;  /* 0x0000000400000947 */ /* 0x000fea0003800000 */
[----:B------:R-:W-:Y:S02]  /*0410*/  ISETP.GE.AND P0, PT, R10, RZ, PT ;  /* 0x000000ff0a00720c */ /* 0x000fe40003f06270 */
[----:B------:R-:W-:-:S11]  /*0420*/  ISETP.GE.AND P1, PT, R11, RZ, PT ;  /* 0x000000ff0b00720c */ /* 0x000fd60003f26270 */
[----:B------:R-:W-:Y:S02]  /*0430*/  @P0 IMAD.MOV.U32 R9, RZ, RZ, RZ ;  /* 0x000000ffff090224 */ /* 0x000fe400078e00ff */
[----:B------:R-:W-:Y:S01]  /*0440*/  @!P0 FFMA R7, R0, 1.84467440737095516160e+19, RZ ;  /* 0x5f80000000078823 */ /* 0x000fe200000000ff */
[----:B------:R-:W-:Y:S02]  /*0450*/  @!P0 IMAD.MOV.U32 R9, RZ, RZ, -0x40 ;  /* 0xffffffc0ff098424 */ /* 0x000fe400078e00ff */
[----:B------:R-:W-:Y:S02]  /*0460*/  @!P1 FFMA R8, R3, 1.84467440737095516160e+19, RZ ;  /* 0x5f80000003089823 */ /* 0x000fe400000000ff */
[----:B------:R-:W-:-:S07]  /*0470*/  @!P1 VIADD R9, R9, 0x40 ;  /* 0x0000004009099836 */ /* 0x000fce0000000000 */
.L_x_3:
[----:B------:R-:W-:Y:S01]  /*0480*/  LEA R3, R6, 0xc0800000, 0x17 ;  /* 0xc080000006037811 */ /* 0x000fe200078eb8ff */
[----:B------:R-:W-:Y:S01]  /*0490*/  VIADD R5, R5, 0xffffff81 ;  /* 0xffffff8105057836 */ /* 0x000fe20000000000 */
[----:B------:R-:W-:Y:S03]  /*04a0*/  BSSY.RECONVERGENT B2, `(.L_x_8) ;  /* 0x0000035000027945 */ /* 0x000fe60003800200 */
[----:B------:R-:W-:Y:S01]  /*04b0*/  IMAD.IADD R3, R8, 0x1, -R3 ;  /* 0x0000000108037824 */ /* 0x000fe200078e0a03 */
[C---:B------:R-:W-:Y:S01]  /*04c0*/  IADD3 R6, PT, PT, R5.reuse, 0x7f, -R6 ;  /* 0x0000007f05067810 */ /* 0x040fe20007ffe806 */
[----:B------:R-:W-:Y:S02]  /*04d0*/  IMAD R0, R5, -0x800000, R7 ;  /* 0xff80000005007824 */ /* 0x000fe400078e0207 */
[----:B------:R-:W0:Y:S01]  /*04e0*/  MUFU.RCP R8, R3 ;  /* 0x0000000300087308 */ /* 0x000e220000001000 */
[----:B------:R-:W-:Y:S01]  /*04f0*/  FADD.FTZ R11, -R3, -RZ ;  /* 0x800000ff030b7221 */ /* 0x000fe20000010100 */
[----:B------:R-:W-:-:S03]  /*0500*/  IMAD.IADD R6, R6, 0x1, R9 ;  /* 0x0000000106067824 */ /* 0x000fc600078e0209 */
[----:B0-----:R-:W-:-:S04]  /*0510*/  FFMA R13, R8, R11, 1 ;  /* 0x3f800000080d7423 */ /* 0x001fc8000000000b */
[----:B------:R-:W-:-:S04]  /*0520*/  FFMA R10, R8, R13, R8 ;  /* 0x0000000d080a7223 */ /* 0x000fc80000000008 */
[----:B------:R-:W-:-:S04]  /*0530*/  FFMA R7, R0, R10, RZ ;  /* 0x0000000a00077223 */ /* 0x000fc800000000ff */
[----:B------:R-:W-:-:S04]  /*0540*/  FFMA R8, R11, R7, R0 ;  /* 0x000000070b087223 */ /* 0x000fc80000000000 */
[----:B------:R-:W-:-:S04]  /*0550*/  FFMA R7, R10, R8, R7 ;  /* 0x000000080a077223 */ /* 0x000fc80000000007 */
[----:B------:R-:W-:-:S04]  /*0560*/  FFMA R8, R11, R7, R0 ;  /* 0x000000070b087223 */ /* 0x000fc80000000000 */
[----:B------:R-:W-:-:S05]  /*0570*/  FFMA R0, R10, R8, R7 ;  /* 0x000000080a007223 */ /* 0x000fca0000000007 */
[----:B------:R-:W-:-:S04]  /*0580*/  SHF.R.U32.HI R3, RZ, 0x17, R0 ;  /* 0x00000017ff037819 */ /* 0x000fc80000011600 */
[----:B------:R-:W-:-:S05]  /*0590*/  LOP3.LUT R3, R3, 0xff, RZ, 0xc0, !PT ;  /* 0x000000ff03037812 */ /* 0x000fca00078ec0ff */
[----:B------:R-:W-:-:S04]  /*05a0*/  IMAD.IADD R9, R3, 0x1, R6 ;  /* 0x0000000103097824 */ /* 0x000fc800078e0206 */
[----:B------:R-:W-:-:S05]  /*05b0*/  VIADD R3, R9, 0xffffffff ;  /* 0xffffffff09037836 */ /* 0x000fca0000000000 */
[----:B------:R-:W-:-:S13]  /*05c0*/  ISETP.GE.U32.AND P0, PT, R3, 0xfe, PT ;  /* 0x000000fe0300780c */ /* 0x000fda0003f06070 */
[----:B------:R-:W-:Y:S05]  /*05d0*/  @!P0 BRA `(.L_x_9) ;  /* 0x0000000000808947 */ /* 0x000fea0003800000 */
[----:B------:R-:W-:-:S13]  /*05e0*/  ISETP.GT.AND P0, PT, R9, 0xfe, PT ;  /* 0x000000fe0900780c */ /* 0x000fda0003f04270 */
[----:B------:R-:W-:Y:S05]  /*05f0*/  @P0 BRA `(.L_x_10) ;  /* 0x00000000006c0947 */ /* 0x000fea0003800000 */
[----:B------:R-:W-:-:S13]  /*0600*/  ISETP.GE.AND P0, PT, R9, 0x1, PT ;  /* 0x000000010900780c */ /* 0x000fda0003f06270 */
[----:B------:R-:W-:Y:S05]  /*0610*/  @P0 BRA `(.L_x_11) ;  /* 0x0000000000740947 */ /* 0x000fea0003800000 */
[----:B------:R-:W-:Y:S02]  /*0620*/  ISETP.GE.AND P0, PT, R9, -0x18, PT ;  /* 0xffffffe80900780c */ /* 0x000fe40003f06270 */
[----:B------:R-:W-:-:S11]  /*0630*/  LOP3.LUT R0, R0, 0x80000000, RZ, 0xc0, !PT ;  /* 0x8000000000007812 */ /* 0x000fd600078ec0ff */
[----:B------:R-:W-:Y:S05]  /*0640*/  @!P0 BRA `(.L_x_11) ;  /* 0x0000000000688947 */ /* 0x000fea0003800000 */
[CCC-:B------:R-:W-:Y:S01]  /*0650*/  FFMA.RZ R3, R10.reuse, R8.reuse, R7.reuse ;  /* 0x000000080a037223 */ /* 0x1c0fe2000000c007 */
[CCC-:B------:R-:W-:Y:S01]  /*0660*/  FFMA.RM R6, R10.reuse, R8.reuse, R7.reuse ;  /* 0x000000080a067223 */ /* 0x1c0fe20000004007 */
[C---:B------:R-:W-:Y:S02]  /*0670*/  ISETP.NE.AND P2, PT, R9.reuse, RZ, PT ;  /* 0x000000ff0900720c */ /* 0x040fe40003f45270 */
[----:B------:R-:W-:Y:S02]  /*0680*/  ISETP.NE.AND P1, PT, R9, RZ, PT ;  /* 0x000000ff0900720c */ /* 0x000fe40003f25270 */
[----:B------:R-:W-:Y:S01]  /*0690*/  LOP3.LUT R5, R3, 0x7fffff, RZ, 0xc0, !PT ;  /* 0x007fffff03057812 */ /* 0x000fe200078ec0ff */
[----:B------:R-:W-:Y:S01]  /*06a0*/  FFMA.RP R3, R10, R8, R7 ;  /* 0x000000080a037223 */ /* 0x000fe20000008007 */
[----:B------:R-:W-:Y:S02]  /*06b0*/  VIADD R8, R9, 0x20 ;  /* 0x0000002009087836 */ /* 0x000fe40000000000 */
[----:B------:R-:W-:Y:S01]  /*06c0*/  LOP3.LUT R5, R5, 0x800000, RZ, 0xfc, !PT ;  /* 0x0080000005057812 */ /* 0x000fe200078efcff */
[----:B------:R-:W-:Y:S01]  /*06d0*/  IMAD.MOV R7, RZ, RZ, -R9 ;  /* 0x000000ffff077224 */ /* 0x000fe200078e0a09 */
[----:B------:R-:W-:-:S02]  /*06e0*/  FSETP.NEU.FTZ.AND P0, PT, R3, R6, PT ;  /* 0x000000060300720b */ /* 0x000fc40003f1d000 */
[----:B------:R-:W-:Y:S02]  /*06f0*/  SHF.L.U32 R8, R5, R8, RZ ;  /* 0x0000000805087219 */ /* 0x000fe400000006ff */
[----:B------:R-:W-:Y:S02]  /*0700*/  SEL R6, R7, RZ, P2 ;  /* 0x000000ff07067207 */ /* 0x000fe40001000000 */
[----:B------:R-:W-:Y:S02]  /*0710*/  ISETP.NE.AND P1, PT, R8, RZ, P1 ;  /* 0x000000ff0800720c */ /* 0x000fe40000f25270 */
[----:B------:R-:W-:Y:S02]  /*0720*/  SHF.R.U32.HI R6, RZ, R6, R5 ;  /* 0x00000006ff067219 */ /* 0x000fe40000011605 */
[----:B------:R-:W-:Y:S02]  /*0730*/  PLOP3.LUT P0, PT, P0, P1, PT, 0xf8, 0x8f ;  /* 0x00000000008f781c */ /* 0x000fe40000703f70 */
[----:B------:R-:W-:-:S02]  /*0740*/  SHF.R.U32.HI R8, RZ, 0x1, R6 ;  /* 0x00000001ff087819 */ /* 0x000fc40000011606 */
[----:B------:R-:W-:-:S04]  /*0750*/  SEL R3, RZ, 0x1, !P0 ;  /* 0x00000001ff037807 */ /* 0x000fc80004000000 */
[----:B------:R-:W-:-:S04]  /*0760*/  LOP3.LUT R3, R3, 0x1, R8, 0xf8, !PT ;  /* 0x0000000103037812 */ /* 0x000fc800078ef808 */
[----:B------:R-:W-:-:S05]  /*0770*/  LOP3.LUT R3, R3, R6, RZ, 0xc0, !PT ;  /* 0x0000000603037212 */ /* 0x000fca00078ec0ff */
[----:B------:R-:W-:-:S05]  /*0780*/  IMAD.IADD R3, R8, 0x1, R3 ;  /* 0x0000000108037824 */ /* 0x000fca00078e0203 */
[----:B------:R-:W-:Y:S01]  /*0790*/  LOP3.LUT R0, R3, R0, RZ, 0xfc, !PT ;  /* 0x0000000003007212 */ /* 0x000fe200078efcff */
[----:B------:R-:W-:Y:S06]  /*07a0*/  BRA `(.L_x_11) ;  /* 0x0000000000107947 */ /* 0x000fec0003800000 */
.L_x_10:
[----:B------:R-:W-:-:S04]  /*07b0*/  LOP3.LUT R0, R0, 0x80000000, RZ, 0xc0, !PT ;  /* 0x8000000000007812 */ /* 0x000fc800078ec0ff */
[----:B------:R-:W-:Y:S01]  /*07c0*/  LOP3.LUT R0, R0, 0x7f800000, RZ, 0xfc, !PT ;  /* 0x7f80000000007812 */ /* 0x000fe200078efcff */
[----:B------:R-:W-:Y:S06]  /*07d0*/  BRA `(.L_x_11) ;  /* 0x0000000000047947 */ /* 0x000fec0003800000 */
.L_x_9:
[----:B------:R-:W-:-:S07]  /*07e0*/  IMAD R0, R6, 0x800000, R0 ;  /* 0x0080000006007824 */ /* 0x000fce00078e0200 */
.L_x_11:
[----:B------:R-:W-:Y:S05]  /*07f0*/  BSYNC.RECONVERGENT B2 ;  /* 0x0000000000027941 */ /* 0x000fea0003800200 */
.L_x_8:
[----:B------:R-:W-:Y:S05]  /*0800*/  BRA `(.L_x_12) ;  /* 0x0000000000207947 */ /* 0x000fea0003800000 */
.L_x_7:
[----:B------:R-:W-:-:S04]  /*0810*/  LOP3.LUT R0, R8, 0x80000000, R7, 0x48, !PT ;  /* 0x8000000008007812 */ /* 0x000fc800078e4807 */
[----:B------:R-:W-:Y:S01]  /*0820*/  LOP3.LUT R0, R0, 0x7f800000, RZ, 0xfc, !PT ;  /* 0x7f80000000007812 */ /* 0x000fe200078efcff */
[----:B------:R-:W-:Y:S06]  /*0830*/  BRA `(.L_x_12) ;  /* 0x0000000000147947 */ /* 0x000fec0003800000 */
.L_x_6:
[----:B------:R-:W-:Y:S01]  /*0840*/  LOP3.LUT R0, R8, 0x80000000, R7, 0x48, !PT ;  /* 0x8000000008007812 */ /* 0x000fe200078e4807 */
[----:B------:R-:W-:Y:S06]  /*0850*/  BRA `(.L_x_12) ;  /* 0x00000000000c7947 */ /* 0x000fec0003800000 */
.L_x_5:
[----:B------:R-:W0:Y:S01]  /*0860*/  MUFU.RSQ R0, -QNAN ;  /* 0xffc0000000007908 */ /* 0x000e220000001400 */
[----:B------:R-:W-:Y:S05]  /*0870*/  BRA `(.L_x_12) ;  /* 0x0000000000047947 */ /* 0x000fea0003800000 */
.L_x_4:
[----:B------:R-:W-:-:S07]  /*0880*/  FADD.FTZ R0, R0, R3 ;  /* 0x0000000300007221 */ /* 0x000fce0000010000 */
.L_x_12:
[----:B------:R-:W-:Y:S05]  /*0890*/  BSYNC.RECONVERGENT B1 ;  /* 0x0000000000017941 */ /* 0x000fea0003800200 */
.L_x_2:
[----:B------:R-:W-:-:S04]  /*08a0*/  IMAD.MOV.U32 R5, RZ, RZ, 0x0 ;  /* 0x00000000ff057424 */ /* 0x000fc800078e00ff */
[----:B0-----:R-:W-:Y:S05]  /*08b0*/  RET.REL.NODEC R4 `(_Z4fp16PK6__halfPaf) ;  /* 0xfffffff404d07950 */ /* 0x001fea0003c3ffff */
.L_x_13:
[----:B------:R-:W-:-:S00]  /*08c0*/  BRA `(.L_x_13) ;  /* 0xfffffffc00fc7947 */ /* 0x000fc0000383ffff */
[----:B------:R-:W-:-:S00]  /*08d0*/  NOP ;  /* 0x0000000000007918 */ /* 0x000fc00000000000 */
        /* <DEDUP_REMOVED lines=10> */
.L_x_36:


//--------------------- .text._Z4fp32PKfPaf       --------------------------
	.section	.text._Z4fp32PKfPaf,"ax",@progbits
	.align	128
        .global         _Z4fp32PKfPaf
        .type           _Z4fp32PKfPaf,@function
        .size           _Z4fp32PKfPaf,(.L_x_37 - _Z4fp32PKfPaf)
        .other          _Z4fp32PKfPaf,@"STO_CUDA_ENTRY STV_DEFAULT"
_Z4fp32PKfPaf:
.text._Z4fp32PKfPaf:
        /* <DEDUP_REMOVED lines=11> */
[----:B-1----:R-:W3:Y:S01]  /*00b0*/  LDG.E R0, desc[UR4][R4.64] ;  /* 0x0000000404007981 */ /* 0x002ee2000c1e1900 */
[----:B------:R-:W-:Y:S01]  /*00c0*/  BSSY.RECONVERGENT B0, `(.L_x_14) ;  /* 0x000000c000007945 */ /* 0x000fe20003800200 */
[----:B--2---:R-:W0:Y:S02]  /*00d0*/  MUFU.RCP R3, R9 ;  /* 0x0000000900037308 */ /* 0x004e240000001000 */
[----:B0-----:R-:W-:-:S04]  /*00e0*/  FFMA R6, R3, -R9, 1 ;  /* 0x3f80000003067423 */ /* 0x001fc80000000809 */
[----:B------:R-:W-:Y:S02]  /*00f0*/  FFMA R3, R3, R6, R3 ;  /* 0x0000000603037223 */ /* 0x000fe40000000003 */
[----:B---3--:R-:W0:Y:S02]  /*0100*/  FCHK P0, R0, R9 ;  /* 0x0000000900007302 */ /* 0x008e240000000000 */
[----:B------:R-:W-:-:S04]  /*0110*/  FFMA R6, R0, R3, RZ ;  /* 0x0000000300067223 */ /* 0x000fc800000000ff */
[----:B------:R-:W-:-:S04]  /*0120*/  FFMA R7, R6, -R9, R0 ;  /* 0x8000000906077223 */ /* 0x000fc80000000000 */
[----:B------:R-:W-:Y:S01]  /*0130*/  FFMA R3, R3, R7, R6 ;  /* 0x0000000703037223 */ /* 0x000fe20000000006 */
[----:B0-----:R-:W-:Y:S06]  /*0140*/  @!P0 BRA `(.L_x_15) ;  /* 0x00000000000c8947 */ /* 0x001fec0003800000 */
[----:B------:R-:W-:-:S07]  /*0150*/  MOV R4, 0x170 ;  /* 0x0000017000047802 */ /* 0x000fce0000000f00 */
[----:B------:R-:W-:Y:S05]  /*0160*/  CALL.REL.NOINC `($__internal_1_$__cuda_sm3x_div_rn_noftz_f32_slowpath) ;  /* 0x0000000000287944 */ /* 0x000fea0003c00000 */
[----:B------:R-:W-:-:S07]  /*0170*/  IMAD.MOV.U32 R3, RZ, RZ, R0 ;  /* 0x000000ffff037224 */ /* 0x000fce00078e0000 */
.L_x_15:
[----:B------:R-:W-:Y:S05]  /*0180*/  BSYNC.RECONVERGENT B0 ;  /* 0x0000000000007941 */ /* 0x000fea0003800200 */
.L_x_14:
        /* <DEDUP_REMOVED lines=8> */
        .weak           $__internal_1_$__cuda_sm3x_div_rn_noftz_f32_slowpath
        .type           $__internal_1_$__cuda_sm3x_div_rn_noftz_f32_slowpath,@function
        .size           $__internal_1_$__cuda_sm3x_div_rn_noftz_f32_slowpath,(.L_x_37 - $__internal_1_$__cuda_sm3x_div_rn_noftz_f32_slowpath)
$__internal_1_$__cuda_sm3x_div_rn_noftz_f32_slowpath:
        /* <DEDUP_REMOVED lines=38> */
.L_x_17:
        /* <DEDUP_REMOVED lines=51> */
.L_x_24:
[----:B------:R-:W-:-:S04]  /*07a0*/  LOP3.LUT R0, R0, 0x80000000, RZ, 0xc0, !PT ;  /* 0x8000000000007812 */ /* 0x000fc800078ec0ff */
[----:B------:R-:W-:Y:S01]  /*07b0*/  LOP3.LUT R0, R0, 0x7f800000, RZ, 0xfc, !PT ;  /* 0x7f80000000007812 */ /* 0x000fe200078efcff */
[----:B------:R-:W-:Y:S06]  /*07c0*/  BRA `(.L_x_25) ;  /* 0x0000000000047947 */ /* 0x000fec0003800000 */
.L_x_23:
[----:B------:R-:W-:-:S07]  /*07d0*/  IMAD R0, R6, 0x800000, R0 ;  /* 0x0080000006007824 */ /* 0x000fce00078e0200 */
.L_x_25:
[----:B------:R-:W-:Y:S05]  /*07e0*/  BSYNC.RECONVERGENT B2 ;  /* 0x0000000000027941 */ /* 0x000fea0003800200 */
.L_x_22:
[----:B------:R-:W-:Y:S05]  /*07f0*/  BRA `(.L_x_26) ;  /* 0x0000000000207947 */ /* 0x000fea0003800000 */
.L_x_21:
[----:B------:R-:W-:-:S04]  /*0800*/  LOP3.LUT R0, R8, 0x80000000, R7, 0x48, !PT ;  /* 0x8000000008007812 */ /* 0x000fc800078e4807 */
[----:B------:R-:W-:Y:S01]  /*0810*/  LOP3.LUT R0, R0, 0x7f800000, RZ, 0xfc, !PT ;  /* 0x7f80000000007812 */ /* 0x000fe200078efcff */
[----:B------:R-:W-:Y:S06]  /*0820*/  BRA `(.L_x_26) ;  /* 0x0000000000147947 */ /* 0x000fec0003800000 */
.L_x_20:
[----:B------:R-:W-:Y:S01]  /*0830*/  LOP3.LUT R0, R8, 0x80000000, R7, 0x48, !PT ;  /* 0x8000000008007812 */ /* 0x000fe200078e4807 */
[----:B------:R-:W-:Y:S06]  /*0840*/  BRA `(.L_x_26) ;  /* 0x00000000000c7947 */ /* 0x000fec0003800000 */
.L_x_19:
[----:B------:R-:W0:Y:S01]  /*0850*/  MUFU.RSQ R0, -QNAN ;  /* 0xffc0000000007908 */ /* 0x000e220000001400 */
[----:B------:R-:W-:Y:S05]  /*0860*/  BRA `(.L_x_26) ;  /* 0x0000000000047947 */ /* 0x000fea0003800000 */
.L_x_18:
[----:B------:R-:W-:-:S07]  /*0870*/  FADD.FTZ R0, R0, R3 ;  /* 0x0000000300007221 */ /* 0x000fce0000010000 */
.L_x_26:
[----:B------:R-:W-:Y:S05]  /*0880*/  BSYNC.RECONVERGENT B1 ;  /* 0x0000000000017941 */ /* 0x000fea0003800200 */
.L_x_16:
[----:B------:R-:W-:-:S04]  /*0890*/  IMAD.MOV.U32 R5, RZ, RZ, 0x0 ;  /* 0x00000000ff057424 */ /* 0x000fc800078e00ff */
[----:B0-----:R-:W-:Y:S05]  /*08a0*/  RET.REL.NODEC R4 `(_Z4fp32PKfPaf) ;  /* 0xfffffff404d47950 */ /* 0x001fea0003c3ffff */
.L_x_27:
        /* <DEDUP_REMOVED lines=13> */
.L_x_37:


//--------------------- .text._Z4fp64PKdPaf       --------------------------
	.section	.text._Z4fp64PKdPaf,"ax",@progbits
	.align	128
        .global         _Z4fp64PKdPaf
        .type           _Z4fp64PKdPaf,@function
        .size           _Z4fp64PKdPaf,(.L_x_38 - _Z4fp64PKdPaf)
        .other          _Z4fp64PKdPaf,@"STO_CUDA_ENTRY STV_DEFAULT"
_Z4fp64PKdPaf:
.text._Z4fp64PKdPaf:
        /* <DEDUP_REMOVED lines=8> */
[----:B------:R-:W1:Y:S01]  /*0080*/  LDCU.64 UR4, c[0x0][0x358] ;  /* 0x00006b00ff0477ac */ /* 0x000e620008000a00 */
[----:B------:R-:W2:Y:S01]  /*0090*/  LDCU UR6, c[0x0][0x390] ;  /* 0x00007200ff0677ac */ /* 0x000ea20008000800 */
[----:B0-----:R-:W-:-:S06]  /*00a0*/  IMAD.WIDE R6, R0, 0x8, R6 ;  /* 0x0000000800067825 */ /* 0x001fcc00078e0206 */
[----:B-1----:R-:W3:Y:S01]  /*00b0*/  LDG.E.64 R6, desc[UR4][R6.64] ;  /* 0x0000000406067981 */ /* 0x002ee2000c1e1b00 */
[----:B--2---:R-:W0:Y:S01]  /*00c0*/  F2F.F64.F32 R4, UR6 ;  /* 0x0000000600047d10 */ /* 0x004e220008201800 */
[----:B------:R-:W-:Y:S01]  /*00d0*/  IMAD.MOV.U32 R2, RZ, RZ, 0x1 ;  /* 0x00000001ff027424 */ /* 0x000fe200078e00ff */
[----:B------:R-:W-:Y:S06]  /*00e0*/  BSSY.RECONVERGENT B0, `(.L_x_28) ;  /* 0x0000010000007945 */ /* 0x000fec0003800200 */
[----:B0-----:R-:W0:Y:S02]  /*00f0*/  MUFU.RCP64H R3, R5 ;  /* 0x0000000500037308 */ /* 0x001e240000001800 */
[----:B0-----:R-:W-:-:S08]  /*0100*/  DFMA R8, -R4, R2, 1 ;  /* 0x3ff000000408742b */ /* 0x001fd00000000102 */
[----:B------:R-:W-:-:S08]  /*0110*/  DFMA R8, R8, R8, R8 ;  /* 0x000000080808722b */ /* 0x000fd00000000008 */
[----:B------:R-:W-:-:S08]  /*0120*/  DFMA R8, R2, R8, R2 ;  /* 0x000000080208722b */ /* 0x000fd00000000002 */
[----:B------:R-:W-:-:S08]  /*0130*/  DFMA R2, -R4, R8, 1 ;  /* 0x3ff000000402742b */ /* 0x000fd00000000108 */
[----:B------:R-:W-:-:S08]  /*0140*/  DFMA R2, R8, R2, R8 ;  /* 0x000000020802722b */ /* 0x000fd00000000008 */
[----:B---3--:R-:W-:Y:S01]  /*0150*/  DMUL R8, R6, R2 ;  /* 0x0000000206087228 */ /* 0x008fe20000000000 */
[----:B------:R-:W-:-:S07]  /*0160*/  FSETP.GEU.AND P1, PT, |R7|, 6.5827683646048100446e-37, PT ;  /* 0x036000000700780b */ /* 0x000fce0003f2e200 */
[----:B------:R-:W-:-:S08]  /*0170*/  DFMA R10, -R4, R8, R6 ;  /* 0x00000008040a722b */ /* 0x000fd00000000106 */
[----:B------:R-:W-:-:S10]  /*0180*/  DFMA R2, R2, R10, R8 ;  /* 0x0000000a0202722b */ /* 0x000fd40000000008 */
[----:B------:R-:W-:-:S05]  /*0190*/  FFMA R8, RZ, R5, R3 ;  /* 0x00000005ff087223 */ /* 0x000fca0000000003 */
[----:B------:R-:W-:-:S13]  /*01a0*/  FSETP.GT.AND P0, PT, |R8|, 1.469367938527859385e-39, PT ;  /* 0x001000000800780b */ /* 0x000fda0003f04200 */
[----:B------:R-:W-:Y:S05]  /*01b0*/  @P0 BRA P1, `(.L_x_29) ;  /* 0x0000000000080947 */ /* 0x000fea0000800000 */
[----:B------:R-:W-:-:S07]  /*01c0*/  MOV R10, 0x1e0 ;  /* 0x000001e0000a7802 */ /* 0x000fce0000000f00 */
[----:B------:R-:W-:Y:S05]  /*01d0*/  CALL.REL.NOINC `($__internal_2_$__cuda_sm20_div_rn_f64_full) ;  /* 0x0000000000287944 */ /* 0x000fea0003c00000 */
.L_x_29:
[----:B------:R-:W-:Y:S05]  /*01e0*/  BSYNC.RECONVERGENT B0 ;  /* 0x0000000000007941 */ /* 0x000fea0003800200 */
.L_x_28:
[----:B------:R-:W0:Y:S01]  /*01f0*/  F2F.F32.F64 R2, R2 ;  /* 0x0000000200027310 */ /* 0x000e220000301000 */
[----:B------:R-:W1:Y:S07]  /*0200*/  LDCU.64 UR6, c[0x0][0x388] ;  /* 0x00007100ff0677ac */ /* 0x000e6e0008000a00 */
[----:B0-----:R-:W0:Y:S01]  /*0210*/  F2I.NTZ R5, R2 ;  /* 0x0000000200057305 */ /* 0x001e220000203100 */
[----:B-1----:R-:W-:Y:S02]  /*0220*/  IADD3 R4, P0, PT, R0, UR6, RZ ;  /* 0x0000000600047c10 */ /* 0x002fe4000ff1e0ff */
[----:B0-----:R-:W-:-:S02]  /*0230*/  VIMNMX R6, PT, PT, R5, 0x7f, PT ;  /* 0x0000007f05067848 */ /* 0x001fc40003fe0100 */
[----:B------:R-:W-:Y:S02]  /*0240*/  LEA.HI.X.SX32 R5, R0, UR7, 0x1, P0 ;  /* 0x0000000700057c11 */ /* 0x000fe400080f0eff */
[----:B------:R-:W-:-:S05]  /*0250*/  VIMNMX R7, PT, PT, R6, -0x80, !PT ;  /* 0xffffff8006077848 */ /* 0x000fca0007fe0100 */
[----:B------:R-:W-:Y:S01]  /*0260*/  STG.E.U8 desc[UR4][R4.64], R7 ;  /* 0x0000000704007986 */ /* 0x000fe2000c101104 */
[----:B------:R-:W-:Y:S05]  /*0270*/  EXIT ;  /* 0x000000000000794d */ /* 0x000fea0003800000 */
        .weak           $__internal_2_$__cuda_sm20_div_rn_f64_full
        .type           $__internal_2_$__cuda_sm20_div_rn_f64_full,@function
        .size           $__internal_2_$__cuda_sm20_div_rn_f64_full,(.L_x_38 - $__internal_2_$__cuda_sm20_div_rn_f64_full)
$__internal_2_$__cuda_sm20_div_rn_f64_full:
[C---:B------:R-:W-:Y:S01]  /*0280*/  FSETP.GEU.AND P0, PT, |R5|.reuse, 1.469367938527859385e-39, PT ;  /* 0x001000000500780b */ /* 0x040fe20003f0e200 */
[----:B------:R-:W-:Y:S01]  /*0290*/  IMAD.MOV.U32 R16, RZ, RZ, 0x1 ;  /* 0x00000001ff107424 */ /* 0x000fe200078e00ff */
[----:B------:R-:W-:Y:S01]  /*02a0*/  LOP3.LUT R2, R5, 0x800fffff, RZ, 0xc0, !PT ;  /* 0x800fffff05027812 */ /* 0x000fe200078ec0ff */
[----:B------:R-:W-:Y:S01]  /*02b0*/  BSSY.RECONVERGENT B1, `(.L_x_30) ;  /* 0x0000055000017945 */ /* 0x000fe20003800200 */
[C---:B------:R-:W-:Y:S02]  /*02c0*/  FSETP.GEU.AND P2, PT, |R7|.reuse, 1.469367938527859385e-39, PT ;  /* 0x001000000700780b */ /* 0x040fe40003f4e200 */
[----:B------:R-:W-:Y:S01]  /*02d0*/  LOP3.LUT R3, R2, 0x3ff00000, RZ, 0xfc, !PT ;  /* 0x3ff0000002037812 */ /* 0x000fe200078efcff */
[----:B------:R-:W-:Y:S01]  /*02e0*/  IMAD.MOV.U32 R2, RZ, RZ, R4 ;  /* 0x000000ffff027224 */ /* 0x000fe200078e0004 */
[----:B------:R-:W-:Y:S02]  /*02f0*/  LOP3.LUT R11, R7, 0x7ff00000, RZ, 0xc0, !PT ;  /* 0x7ff00000070b7812 */ /* 0x000fe400078ec0ff */
[----:B------:R-:W-:-:S03]  /*0300*/  LOP3.LUT R14, R5, 0x7ff00000, RZ, 0xc0, !PT ;  /* 0x7ff00000050e7812 */ /* 0x000fc600078ec0ff */
[----:B------:R-:W-:Y:S01]  /*0310*/  @!P0 DMUL R2, R4, 8.98846567431157953865e+307 ;  /* 0x7fe0000004028828 */ /* 0x000fe20000000000 */
[----:B------:R-:W-:-:S03]  /*0320*/  ISETP.GE.U32.AND P1, PT, R11, R14, PT ;  /* 0x0000000e0b00720c */ /* 0x000fc60003f26070 */
[----:B------:R-:W-:Y:S01]  /*0330*/  @!P2 LOP3.LUT R12, R5, 0x7ff00000, RZ, 0xc0, !PT ;  /* 0x7ff00000050ca812 */ /* 0x000fe200078ec0ff */
[----:B------:R-:W-:Y:S01]  /*0340*/  @!P2 IMAD.MOV.U32 R18, RZ, RZ, RZ ;  /* 0x000000ffff12a224 */ /* 0x000fe200078e00ff */
[----:B------:R-:W0:Y:S02]  /*0350*/  MUFU.RCP64H R17, R3 ;  /* 0x0000000300117308 */ /* 0x000e240000001800 */
[----:B------:R-:W-:Y:S01]  /*0360*/  @!P2 ISETP.GE.U32.AND P3, PT, R11, R12, PT ;  /* 0x0000000c0b00a20c */ /* 0x000fe20003f66070 */
[----:B------:R-:W-:-:S05]  /*0370*/  IMAD.MOV.U32 R12, RZ, RZ, 0x1ca00000 ;  /* 0x1ca00000ff0c7424 */ /* 0x000fca00078e00ff */
[----:B------:R-:W-:-:S04]  /*0380*/  @!P2 SEL R13, R12, 0x63400000, !P3 ;  /* 0x634000000c0da807 */ /* 0x000fc80005800000 */
[----:B------:R-:W-:-:S04]  /*0390*/  @!P2 LOP3.LUT R13, R13, 0x80000000, R7, 0xf8, !PT ;  /* 0x800000000d0da812 */ /* 0x000fc800078ef807 */
[----:B------:R-:W-:Y:S01]  /*03a0*/  @!P2 LOP3.LUT R19, R13, 0x100000, RZ, 0xfc, !PT ;  /* 0x001000000d13a812 */ /* 0x000fe200078efcff */
[----:B0-----:R-:W-:-:S08]  /*03b0*/  DFMA R8, R16, -R2, 1 ;  /* 0x3ff000001008742b */ /* 0x001fd00000000802 */
[----:B------:R-:W-:-:S08]  /*03c0*/  DFMA R8, R8, R8, R8 ;  /* 0x000000080808722b */ /* 0x000fd00000000008 */
[----:B------:R-:W-:Y:S01]  /*03d0*/  DFMA R16, R16, R8, R16 ;  /* 0x000000081010722b */ /* 0x000fe20000000010 */
[----:B------:R-:W-:Y:S01]  /*03e0*/  SEL R9, R12, 0x63400000, !P1 ;  /* 0x634000000c097807 */ /* 0x000fe20004800000 */
[----:B------:R-:W-:-:S03]  /*03f0*/  IMAD.MOV.U32 R8, RZ, RZ, R6 ;  /* 0x000000ffff087224 */ /* 0x000fc600078e0006 */
[----:B------:R-:W-:-:S03]  /*0400*/  LOP3.LUT R9, R9, 0x800fffff, R7, 0xf8, !PT ;  /* 0x800fffff09097812 */ /* 0x000fc600078ef807 */
[----:B------:R-:W-:-:S03]  /*0410*/  DFMA R20, R16, -R2, 1 ;  /* 0x3ff000001014742b */ /* 0x000fc60000000802 */
[----:B------:R-:W-:-:S05]  /*0420*/  @!P2 DFMA R8, R8, 2, -R18 ;  /* 0x400000000808a82b */ /* 0x000fca0000000812 */
[----:B------:R-:W-:Y:S01]  /*0430*/  DFMA R16, R16, R20, R16 ;  /* 0x000000141010722b */ /* 0x000fe20000000010 */
[----:B------:R-:W-:Y:S02]  /*0440*/  IMAD.MOV.U32 R21, RZ, RZ, R11 ;  /* 0x000000ffff157224 */ /* 0x000fe400078e000b */
[----:B------:R-:W-:Y:S01]  /*0450*/  IMAD.MOV.U32 R20, RZ, RZ, R14 ;  /* 0x000000ffff147224 */ /* 0x000fe200078e000e */
[----:B------:R-:W-:Y:S02]  /*0460*/  @!P0 LOP3.LUT R20, R3, 0x7ff00000, RZ, 0xc0, !PT ;  /* 0x7ff0000003148812 */ /* 0x000fe400078ec0ff */
[----:B------:R-:W-:Y:S02]  /*0470*/  @!P2 LOP3.LUT R21, R9, 0x7ff00000, RZ, 0xc0, !PT ;  /* 0x7ff000000915a812 */ /* 0x000fe400078ec0ff */
[----:B------:R-:W-:Y:S01]  /*0480*/  DMUL R18, R16, R8 ;  /* 0x0000000810127228 */ /* 0x000fe20000000000 */
[----:B------:R-:W-:Y:S02]  /*0490*/  VIADD R22, R20, 0xffffffff ;  /* 0xffffffff14167836 */ /* 0x000fe40000000000 */
[----:B------:R-:W-:-:S05]  /*04a0*/  VIADD R13, R21, 0xffffffff ;  /* 0xffffffff150d7836 */ /* 0x000fca0000000000 */
[----:B------:R-:W-:Y:S01]  /*04b0*/  DFMA R14, R18, -R2, R8 ;  /* 0x80000002120e722b */ /* 0x000fe20000000008 */
[----:B------:R-:W-:-:S04]  /*04c0*/  ISETP.GT.U32.AND P0, PT, R13, 0x7feffffe, PT ;  /* 0x7feffffe0d00780c */ /* 0x000fc80003f04070 */
[----:B------:R-:W-:-:S03]  /*04d0*/  ISETP.GT.U32.OR P0, PT, R22, 0x7feffffe, P0 ;  /* 0x7feffffe1600780c */ /* 0x000fc60000704470 */
[----:B------:R-:W-:-:S10]  /*04e0*/  DFMA R14, R16, R14, R18 ;  /* 0x0000000e100e722b */ /* 0x000fd40000000012 */
[----:B------:R-:W-:Y:S05]  /*04f0*/  @P0 BRA `(.L_x_31) ;  /* 0x00000000006c0947 */ /* 0x000fea0003800000 */
[----:B------:R-:W-:-:S04]  /*0500*/  LOP3.LUT R16, R5, 0x7ff00000, RZ, 0xc0, !PT ;  /* 0x7ff0000005107812 */ /* 0x000fc800078ec0ff */
[CC--:B------:R-:W-:Y:S02]  /*0510*/  VIADDMNMX R6, R11.reuse, -R16.reuse, 0xb9600000, !PT ;  /* 0xb96000000b067446 */ /* 0x0c0fe40007800910 */
[----:B------:R-:W-:Y:S02]  /*0520*/  ISETP.GE.U32.AND P0, PT, R11, R16, PT ;  /* 0x000000100b00720c */ /* 0x000fe40003f06070 */
[----:B------:R-:W-:Y:S02]  /*0530*/  VIMNMX R6, PT, PT, R6, 0x46a00000, PT ;  /* 0x46a0000006067848 */ /* 0x000fe40003fe0100 */
[----:B------:R-:W-:-:S05]  /*0540*/  SEL R11, R12, 0x63400000, !P0 ;  /* 0x634000000c0b7807 */ /* 0x000fca0004000000 */
[----:B------:R-:W-:Y:S02]  /*0550*/  IMAD.IADD R11, R6, 0x1, -R11 ;  /* 0x00000001060b7824 */ /* 0x000fe400078e0a0b */
[----:B------:R-:W-:Y:S02]  /*0560*/  IMAD.MOV.U32 R6, RZ, RZ, RZ ;  /* 0x000000ffff067224 */ /* 0x000fe400078e00ff */
[----:B------:R-:W-:-:S06]  /*0570*/  VIADD R7, R11, 0x7fe00000 ;  /* 0x7fe000000b077836 */ /* 0x000fcc0000000000 */
[----:B------:R-:W-:-:S10]  /*0580*/  DMUL R12, R14, R6 ;  /* 0x000000060e0c7228 */ /* 0x000fd40000000000 */
[----:B------:R-:W-:-:S13]  /*0590*/  FSETP.GTU.AND P0, PT, |R13|, 1.469367938527859385e-39, PT ;  /* 0x001000000d00780b */ /* 0x000fda0003f0c200 */
[----:B------:R-:W-:Y:S05]  /*05a0*/  @P0 BRA `(.L_x_32) ;  /* 0x0000000000940947 */ /* 0x000fea0003800000 */
[----:B------:R-:W-:Y:S01]  /*05b0*/  DFMA R2, R14, -R2, R8 ;  /* 0x800000020e02722b */ /* 0x000fe20000000008 */
[----:B------:R-:W-:-:S09]  /*05c0*/  IMAD.MOV.U32 R6, RZ, RZ, RZ ;  /* 0x000000ffff067224 */ /* 0x000fd200078e00ff */
[C---:B------:R-:W-:Y:S02]  /*05d0*/  FSETP.NEU.AND P0, PT, R3.reuse, RZ, PT ;  /* 0x000000ff0300720b */ /* 0x040fe40003f0d000 */
[----:B------:R-:W-:-:S04]  /*05e0*/  LOP3.LUT R5, R3, 0x80000000, R5, 0x48, !PT ;  /* 0x8000000003057812 */ /* 0x000fc800078e4805 */
[----:B------:R-:W-:-:S07]  /*05f0*/  LOP3.LUT R7, R5, R7, RZ, 0xfc, !PT ;  /* 0x0000000705077212 */ /* 0x000fce00078efcff */
[----:B------:R-:W-:Y:S05]  /*0600*/  @!P0 BRA `(.L_x_32) ;  /* 0x00000000007c8947 */ /* 0x000fea0003800000 */
[----:B------:R-:W-:Y:S01]  /*0610*/  IMAD.MOV R3, RZ, RZ, -R11 ;  /* 0x000000ffff037224 */ /* 0x000fe200078e0a0b */
[----:B------:R-:W-:Y:S01]  /*0620*/  DMUL.RP R6, R14, R6 ;  /* 0x000000060e067228 */ /* 0x000fe20000008000 */
[----:B------:R-:W-:Y:S01]  /*0630*/  IMAD.MOV.U32 R2, RZ, RZ, RZ ;  /* 0x000000ffff027224 */ /* 0x000fe200078e00ff */
[----:B------:R-:W-:-:S05]  /*0640*/  IADD3 R11, PT, PT, -R11, -0x43300000, RZ ;  /* 0xbcd000000b0b7810 */ /* 0x000fca0007ffe1ff */
[----:B------:R-:W-:-:S03]  /*0650*/  DFMA R2, R12, -R2, R14 ;  /* 0x800000020c02722b */ /* 0x000fc6000000000e */
[----:B------:R-:W-:-:S07]  /*0660*/  LOP3.LUT R5, R7, R5, RZ, 0x3c, !PT ;  /* 0x0000000507057212 */ /* 0x000fce00078e3cff */
[----:B------:R-:W-:-:S04]  /*0670*/  FSETP.NEU.AND P0, PT, |R3|, R11, PT ;  /* 0x0000000b0300720b */ /* 0x000fc80003f0d200 */
[----:B------:R-:W-:Y:S02]  /*0680*/  FSEL R12, R6, R12, !P0 ;  /* 0x0000000c060c7208 */ /* 0x000fe40004000000 */
[----:B------:R-:W-:Y:S01]  /*0690*/  FSEL R13, R5, R13, !P0 ;  /* 0x0000000d050d7208 */ /* 0x000fe20004000000 */
[----:B------:R-:W-:Y:S06]  /*06a0*/  BRA `(.L_x_32) ;  /* 0x0000000000547947 */ /* 0x000fec0003800000 */
.L_x_31:
[----:B------:R-:W-:-:S14]  /*06b0*/  DSETP.NAN.AND P0, PT, R6, R6, PT ;  /* 0x000000060600722a */ /* 0x000fdc0003f08000 */
[----:B------:R-:W-:Y:S05]  /*06c0*/  @P0 BRA `(.L_x_33) ;  /* 0x0000000000440947 */ /* 0x000fea0003800000 */
[----:B------:R-:W-:-:S14]  /*06d0*/  DSETP.NAN.AND P0, PT, R4, R4, PT ;  /* 0x000000040400722a */ /* 0x000fdc0003f08000 */
[----:B------:R-:W-:Y:S05]  /*06e0*/  @P0 BRA `(.L_x_34) ;  /* 0x0000000000300947 */ /* 0x000fea0003800000 */
[----:B------:R-:W-:Y:S01]  /*06f0*/  ISETP.NE.AND P0, PT, R21, R20, PT ;  /* 0x000000141500720c */ /* 0x000fe20003f05270 */
[----:B------:R-:W-:Y:S02]  /*0700*/  IMAD.MOV.U32 R12, RZ, RZ, 0x0 ;  /* 0x00000000ff0c7424 */ /* 0x000fe400078e00ff */
[----:B------:R-:W-:-:S10]  /*0710*/  IMAD.MOV.U32 R13, RZ, RZ, -0x80000 ;  /* 0xfff80000ff0d7424 */ /* 0x000fd400078e00ff */
[----:B------:R-:W-:Y:S05]  /*0720*/  @!P0 BRA `(.L_x_32) ;  /* 0x0000000000348947 */ /* 0x000fea0003800000 */
[----:B------:R-:W-:Y:S02]  /*0730*/  ISETP.NE.AND P0, PT, R21, 0x7ff00000, PT ;  /* 0x7ff000001500780c */ /* 0x000fe40003f05270 */
[----:B------:R-:W-:Y:S02]  /*0740*/  LOP3.LUT R13, R7, 0x80000000, R5, 0x48, !PT ;  /* 0x80000000070d7812 */ /* 0x000fe400078e4805 */
[----:B------:R-:W-:-:S13]  /*0750*/  ISETP.EQ.OR P0, PT, R20, RZ, !P0 ;  /* 0x000000ff1400720c */ /* 0x000fda0004702670 */
[----:B------:R-:W-:Y:S01]  /*0760*/  @P0 LOP3.LUT R2, R13, 0x7ff00000, RZ, 0xfc, !PT ;  /* 0x7ff000000d020812 */ /* 0x000fe200078efcff */
[----:B------:R-:W-:Y:S02]  /*0770*/  @!P0 IMAD.MOV.U32 R12, RZ, RZ, RZ ;  /* 0x000000ffff0c8224 */ /* 0x000fe400078e00ff */
[----:B------:R-:W-:Y:S02]  /*0780*/  @P0 IMAD.MOV.U32 R12, RZ, RZ, RZ ;  /* 0x000000ffff0c0224 */ /* 0x000fe400078e00ff */
[----:B------:R-:W-:Y:S01]  /*0790*/  @P0 IMAD.MOV.U32 R13, RZ, RZ, R2 ;  /* 0x000000ffff0d0224 */ /* 0x000fe200078e0002 */
[----:B------:R-:W-:Y:S06]  /*07a0*/  BRA `(.L_x_32) ;  /* 0x0000000000147947 */ /* 0x000fec0003800000 */
.L_x_34:
[----:B------:R-:W-:Y:S01]  /*07b0*/  LOP3.LUT R13, R5, 0x80000, RZ, 0xfc, !PT ;  /* 0x00080000050d7812 */ /* 0x000fe200078efcff */
[----:B------:R-:W-:Y:S01]  /*07c0*/  IMAD.MOV.U32 R12, RZ, RZ, R4 ;  /* 0x000000ffff0c7224 */ /* 0x000fe200078e0004 */
[----:B------:R-:W-:Y:S06]  /*07d0*/  BRA `(.L_x_32) ;  /* 0x0000000000087947 */ /* 0x000fec0003800000 */
.L_x_33:
[----:B------:R-:W-:Y:S01]  /*07e0*/  LOP3.LUT R13, R7, 0x80000, RZ, 0xfc, !PT ;  /* 0x00080000070d7812 */ /* 0x000fe200078efcff */
[----:B------:R-:W-:-:S07]  /*07f0*/  IMAD.MOV.U32 R12, RZ, RZ, R6 ;  /* 0x000000ffff0c7224 */ /* 0x000fce00078e0006 */
.L_x_32:
[----:B------:R-:W-:Y:S05]  /*0800*/  BSYNC.RECONVERGENT B1 ;  /* 0x0000000000017941 */ /* 0x000fea0003800200 */
.L_x_30:
[----:B------:R-:W-:Y:S02]  /*0810*/  IMAD.MOV.U32 R11, RZ, RZ, 0x0 ;  /* 0x00000000ff0b7424 */ /* 0x000fe400078e00ff */
[----:B------:R-:W-:Y:S02]  /*0820*/  IMAD.MOV.U32 R2, RZ, RZ, R12 ;  /* 0x000000ffff027224 */ /* 0x000fe400078e000c */
[----:B------:R-:W-:Y:S01]  /*0830*/  IMAD.MOV.U32 R3, RZ, RZ, R13 ;  /* 0x000000ffff037224 */ /* 0x000fe200078e000d */
[----:B------:R-:W-:Y:S06]  /*0840*/  RET.REL.NODEC R10 `(_Z4fp64PKdPaf) ;  /* 0xfffffff40aec7950 */ /* 0x000fec0003c3ffff */
.L_x_35:
        /* <DEDUP_REMOVED lines=11> */
.L_x_38:


//--------------------- .nv.shared.reserved.0     --------------------------
	.section	.nv.shared.reserved.0,"aw",@nobits
	.weak		__nv_reservedSMEM_offset_0_alias
	.size		__nv_reservedSMEM_offset_0_alias, 0, 64
	.other		__nv_reservedSMEM_offset_0_alias,@"STO_CUDA_RESERVED_SHARED STV_DEFAULT"
__nv_reservedSMEM_offset_0_alias:
	.zero		0
	.zero		64


//--------------------- .nv.constant0._Z4fp16PK6__halfPaf --------------------------
	.section	.nv.constant0._Z4fp16PK6__halfPaf,"a",@progbits
	.sectionflags	@""
	.align	4
.nv.constant0._Z4fp16PK6__halfPaf:
	.zero		916


//--------------------- .nv.constant0._Z4fp32PKfPaf --------------------------
	.section	.nv.constant0._Z4fp32PKfPaf,"a",@progbits
	.sectionflags	@""
	.align	4
.nv.constant0._Z4fp32PKfPaf:
	.zero		916


//--------------------- .nv.constant0._Z4fp64PKdPaf --------------------------
	.section	.nv.constant0._Z4fp64PKdPaf,"a",@progbits
	.sectionflags	@""
	.align	4
.nv.constant0._Z4fp64PKdPaf:
	.zero		916


//--------------------- SYMBOLS --------------------------

	.type		.nv.reservedSmem.offset0,@object
	.size		.nv.reservedSmem.offset0,0x4
